	.headerflags	@"EF_CUDA_TEXMODE_UNIFIED EF_CUDA_64BIT_ADDRESS EF_CUDA_ACCELERATORS EF_CUDA_SM90 EF_CUDA_VIRTUAL_SM(EF_CUDA_SM90)"
	.elftype	@"ET_EXEC"


//--------------------- .nv.info                  --------------------------
	.section	.nv.info,"",@"SHT_CUDA_INFO"
	.align	4


	//----- nvinfo : EIATTR_REGCOUNT
	.align		4
        /*0000*/ 	.byte	0x04, 0x2f
        /*0002*/ 	.short	(.L_3 - .L_2)
	.align		4
.L_2:
        /*0004*/ 	.word	index@(triton_poi_fused__native_batch_norm_legit_no_training_mean_relu_98)
        /*0008*/ 	.word	0x00000019


	//----- nvinfo : EIATTR_MIN_STACK_SIZE
	.align		4
.L_3:
        /*000c*/ 	.byte	0x04, 0x12
        /*000e*/ 	.short	(.L_5 - .L_4)
	.align		4
.L_4:
        /*0010*/ 	.word	index@(triton_poi_fused__native_batch_norm_legit_no_training_mean_relu_98)
        /*0014*/ 	.word	0x00000000


	//----- nvinfo : EIATTR_FRAME_SIZE
	.align		4
.L_5:
        /*0018*/ 	.byte	0x04, 0x11
        /*001a*/ 	.short	(.L_7 - .L_6)
	.align		4
.L_6:
        /*001c*/ 	.word	index@(triton_poi_fused__native_batch_norm_legit_no_training_mean_relu_98)
        /*0020*/ 	.word	0x00000000


	//----- nvinfo : EIATTR_MIN_STACK_SIZE
	.align		4
.L_7:
        /*0024*/ 	.byte	0x04, 0x12
        /*0026*/ 	.short	(.L_9 - .L_8)
	.align		4
.L_8:
        /*0028*/ 	.word	index@(triton_poi_fused__native_batch_norm_legit_no_training_mean_relu_98)
        /*002c*/ 	.word	0x00000000
.L_9:


//--------------------- .nv.info.triton_poi_fused__native_batch_norm_legit_no_training_mean_relu_98 --------------------------
	.section	.nv.info.triton_poi_fused__native_batch_norm_legit_no_training_mean_relu_98,"",@"SHT_CUDA_INFO"
	.sectionflags	@""
	.align	4


	//----- nvinfo : EIATTR_CUDA_API_VERSION
	.align		4
        /*0000*/ 	.byte	0x04, 0x37
        /*0002*/ 	.short	(.L_11 - .L_10)
.L_10:
        /*0004*/ 	.word	0x0000007c


	//----- nvinfo : EIATTR_KPARAM_INFO
	.align		4
.L_11:
        /*0008*/ 	.byte	0x04, 0x17
        /*000a*/ 	.short	(.L_13 - .L_12)
.L_12:
        /*000c*/ 	.word	0x00000000
        /*0010*/ 	.short	0x0006
        /*0012*/ 	.short	0x0030
        /*0014*/ 	.byte	0x00, 0xf0, 0x11, 0x00


	//----- nvinfo : EIATTR_KPARAM_INFO
	.align		4
.L_13:
        /*0018*/ 	.byte	0x04, 0x17
        /*001a*/ 	.short	(.L_15 - .L_14)
.L_14:
        /*001c*/ 	.word	0x00000000
        /*0020*/ 	.short	0x0005
        /*0022*/ 	.short	0x0028
        /*0024*/ 	.byte	0x00, 0xf4, 0x21, 0x00


	//----- nvinfo : EIATTR_KPARAM_INFO
	.align		4
.L_15:
        /*0028*/ 	.byte	0x04, 0x17
        /*002a*/ 	.short	(.L_17 - .L_16)
.L_16:
        /*002c*/ 	.word	0x00000000
        /*0030*/ 	.short	0x0004
        /*0032*/ 	.short	0x0020
        /*0034*/ 	.byte	0x00, 0xf4, 0x21, 0x00


	//----- nvinfo : EIATTR_KPARAM_INFO
	.align		4
.L_17:
        /*0038*/ 	.byte	0x04, 0x17
        /*003a*/ 	.short	(.L_19 - .L_18)
.L_18:
        /*003c*/ 	.word	0x00000000
        /*0040*/ 	.short	0x0003
        /*0042*/ 	.short	0x0018
        /*0044*/ 	.byte	0x00, 0xf4, 0x21, 0x00


	//----- nvinfo : EIATTR_KPARAM_INFO
	.align		4
.L_19:
        /*0048*/ 	.byte	0x04, 0x17
        /*004a*/ 	.short	(.L_21 - .L_20)
.L_20:
        /*004c*/ 	.word	0x00000000
        /*0050*/ 	.short	0x0002
        /*0052*/ 	.short	0x0010
        /*0054*/ 	.byte	0x00, 0xf4, 0x21, 0x00


	//----- nvinfo : EIATTR_KPARAM_INFO
	.align		4
.L_21:
        /*0058*/ 	.byte	0x04, 0x17
        /*005a*/ 	.short	(.L_23 - .L_22)
.L_22:
        /*005c*/ 	.word	0x00000000
        /*0060*/ 	.short	0x0001
        /*0062*/ 	.short	0x0008
        /*0064*/ 	.byte	0x00, 0xf4, 0x21, 0x00


	//----- nvinfo : EIATTR_KPARAM_INFO
	.align		4
.L_23:
        /*0068*/ 	.byte	0x04, 0x17
        /*006a*/ 	.short	(.L_25 - .L_24)
.L_24:
        /*006c*/ 	.word	0x00000000
        /*0070*/ 	.short	0x0000
        /*0072*/ 	.short	0x0000
        /*0074*/ 	.byte	0x00, 0xf4, 0x21, 0x00


	//----- nvinfo : EIATTR_SPARSE_MMA_MASK
	.align		4
.L_25:
        /*0078*/ 	.byte	0x03, 0x50
        /*007a*/ 	.short	0x0000


	//----- nvinfo : EIATTR_MAXREG_COUNT
	.align		4
        /*007c*/ 	.byte	0x03, 0x1b
        /*007e*/ 	.short	0x00ff


	//----- nvinfo : EIATTR_EXIT_INSTR_OFFSETS
	.align		4
        /*0080*/ 	.byte	0x04, 0x1c
        /*0082*/ 	.short	(.L_27 - .L_26)


	//   ....[0]....
.L_26:
        /*0084*/ 	.word	0x000006b0


	//----- nvinfo : EIATTR_REQNTID
	.align		4
.L_27:
        /*0088*/ 	.byte	0x04, 0x10
        /*008a*/ 	.short	(.L_29 - .L_28)
.L_28:
        /*008c*/ 	.word	0x00000080
        /*0090*/ 	.word	0x00000001
        /*0094*/ 	.word	0x00000001


	//----- nvinfo : EIATTR_CBANK_PARAM_SIZE
	.align		4
.L_29:
        /*0098*/ 	.byte	0x03, 0x19
        /*009a*/ 	.short	0x0034


	//----- nvinfo : EIATTR_PARAM_CBANK
	.align		4
        /*009c*/ 	.byte	0x04, 0x0a
        /*009e*/ 	.short	(.L_31 - .L_30)
	.align		4
.L_30:
        /*00a0*/ 	.word	index@(.nv.constant0.triton_poi_fused__native_batch_norm_legit_no_training_mean_relu_98)
        /*00a4*/ 	.short	0x0210
        /*00a6*/ 	.short	0x0034


	//----- nvinfo : EIATTR_SW_WAR
	.align		4
.L_31:
        /*00a8*/ 	.byte	0x04, 0x36
        /*00aa*/ 	.short	(.L_33 - .L_32)
.L_32:
        /*00ac*/ 	.word	0x00000008
.L_33:


//--------------------- .nv.callgraph             --------------------------
	.section	.nv.callgraph,"",@"SHT_CUDA_CALLGRAPH"
	.align	4
	.sectionentsize	8
	.align		4
        /*0000*/ 	.word	0x00000000
	.align		4
        /*0004*/ 	.word	0xffffffff
	.align		4
        /*0008*/ 	.word	0x00000000
	.align		4
        /*000c*/ 	.word	0xfffffffe
	.align		4
        /*0010*/ 	.word	0x00000000
	.align		4
        /*0014*/ 	.word	0xfffffffd
	.align		4
        /*0018*/ 	.word	0x00000000
	.align		4
        /*001c*/ 	.word	0xfffffffc


//--------------------- .nv.constant4             --------------------------
	.section	.nv.constant4,"a",@progbits
	.align	8
	.align		8
.nv.constant4:
        /*0000*/ 	.dword	_$_str
	.align		8
        /*0008*/ 	.dword	_$_str_$_2


//--------------------- .text.triton_poi_fused__native_batch_norm_legit_no_training_mean_relu_98 --------------------------
	.section	.text.triton_poi_fused__native_batch_norm_legit_no_training_mean_relu_98,"ax",@progbits
	.align	128
        .global         triton_poi_fused__native_batch_norm_legit_no_training_mean_relu_98
        .type           triton_poi_fused__native_batch_norm_legit_no_training_mean_relu_98,@function
        .size           triton_poi_fused__native_batch_norm_legit_no_training_mean_relu_98,(.L_x_1 - triton_poi_fused__native_batch_norm_legit_no_training_mean_relu_98)
        .other          triton_poi_fused__native_batch_norm_legit_no_training_mean_relu_98,@"STO_CUDA_ENTRY STV_DEFAULT"
triton_poi_fused__native_batch_norm_legit_no_training_mean_relu_98:
.text.triton_poi_fused__native_batch_norm_legit_no_training_mean_relu_98:
[----:B------:R-:W-:Y:S01]  /*0000*/  LDC R1, c[0x0][0x28] ;  /* 0x00000a00ff017b82 */ /* 0x000fe20000000800 */
[----:B------:R-:W1:Y:S07]  /*0010*/  S2R R0, SR_TID.X ;  /* 0x0000000000007919 */ /* 0x000e6e0000002100 */
[----:B------:R-:W2:Y:S01]  /*0020*/  LDC.64 R8, c[0x0][0x220] ;  /* 0x00008800ff087b82 */ /* 0x000ea20000000a00 */
[----:B------:R-:W-:Y:S01]  /*0030*/  ULDC.64 UR4, c[0x0][0x208] ;  /* 0x0000820000047ab9 */ /* 0x000fe20000000a00 */
[----:B------:R-:W3:Y:S06]  /*0040*/  S2R R5, SR_CTAID.X ;  /* 0x0000000000057919 */ /* 0x000eec0000002500 */
[----:B------:R-:W4:Y:S08]  /*0050*/  LDC.64 R6, c[0x0][0x218] ;  /* 0x00008600ff067b82 */ /* 0x000f300000000a00 */
[----:B------:R-:W5:Y:S01]  /*0060*/  LDC.64 R10, c[0x0][0x210] ;  /* 0x00008400ff0a7b82 */ /* 0x000f620000000a00 */
[----:B-1----:R-:W-:-:S02]  /*0070*/  SHF.L.U32 R0, R0, 0x1, RZ ;  /* 0x0000000100007819 */ /* 0x002fc400000006ff */
[----:B---3--:R-:W-:Y:S02]  /*0080*/  SHF.R.S32.HI R3, RZ, 0x17, R5 ;  /* 0x00000017ff037819 */ /* 0x008fe40000011405 */
[----:B------:R-:W-:Y:S02]  /*0090*/  LOP3.LUT R0, R0, 0xfe, RZ, 0xc0, !PT ;  /* 0x000000fe00007812 */ /* 0x000fe400078ec0ff */
[----:B------:R-:W-:Y:S02]  /*00a0*/  SGXT R3, R3, 0x1 ;  /* 0x000000010303781a */ /* 0x000fe40000000200 */
[----:B------:R-:W-:Y:S02]  /*00b0*/  LEA R0, R5, R0, 0x8 ;  /* 0x0000000005007211 */ /* 0x000fe400078e40ff */
[----:B------:R-:W1:Y:S02]  /*00c0*/  LDC.64 R4, c[0x0][0x228] ;  /* 0x00008a00ff047b82 */ /* 0x000e640000000a00 */
[----:B------:R-:W-:-:S04]  /*00d0*/  LEA.HI R3, R3, R0, RZ, 0xa ;  /* 0x0000000003037211 */ /* 0x000fc800078f50ff */
[----:B------:R-:W-:-:S04]  /*00e0*/  LOP3.LUT R3, R3, 0xfffffc00, RZ, 0xc0, !PT ;  /* 0xfffffc0003037812 */ /* 0x000fc800078ec0ff */
[----:B------:R-:W-:Y:S02]  /*00f0*/  IADD3 R17, R0, -R3, RZ ;  /* 0x8000000300117210 */ /* 0x000fe40007ffe0ff */
[----:B------:R-:W3:Y:S03]  /*0100*/  LDC.64 R2, c[0x0][0x230] ;  /* 0x00008c00ff027b82 */ /* 0x000ee60000000a00 */
[----:B--2---:R-:W-:-:S06]  /*0110*/  IMAD.WIDE R8, R17, 0x4, R8 ;  /* 0x0000000411087825 */ /* 0x004fcc00078e0208 */
[----:B------:R-:W2:Y:S01]  /*0120*/  LDG.E.EL.64 R8, desc[UR4][R8.64] ;  /* 0x0000000408087981 */ /* 0x000ea2000c2e1b00 */
[----:B------:R-:W-:Y:S01]  /*0130*/  SHF.L.U32 R13, R0, 0x2, RZ ;  /* 0x00000002000d7819 */ /* 0x000fe200000006ff */
[----:B----4-:R-:W-:-:S04]  /*0140*/  IMAD.WIDE R6, R17, 0x4, R6 ;  /* 0x0000000411067825 */ /* 0x010fc800078e0206 */
[----:B-----5:R-:W-:Y:S02]  /*0150*/  IMAD.WIDE R10, R13, 0x4, R10 ;  /* 0x000000040d0a7825 */ /* 0x020fe400078e020a */
[----:B------:R-:W4:Y:S02]  /*0160*/  LDG.E.EL.64 R6, desc[UR4][R6.64] ;  /* 0x0000000406067981 */ /* 0x000f24000c2e1b00 */
[C---:B-1----:R-:W-:Y:S02]  /*0170*/  IMAD.WIDE R4, R17.reuse, 0x4, R4 ;  /* 0x0000000411047825 */ /* 0x042fe400078e0204 */
[----:B------:R-:W4:Y:S02]  /*0180*/  LDG.E.EL R15, desc[UR4][R10.64] ;  /* 0x000000040a0f7981 */ /* 0x000f24000c2e1900 */
[----:B---3--:R-:W-:Y:S02]  /*0190*/  IMAD.WIDE R2, R17, 0x4, R2 ;  /* 0x0000000411027825 */ /* 0x008fe400078e0202 */
[----:B------:R-:W3:Y:S04]  /*01a0*/  LDG.E.EL R13, desc[UR4][R10.64+0x4] ;  /* 0x000004040a0d7981 */ /* 0x000ee8000c2e1900 */
[----:B------:R-:W5:Y:S04]  /*01b0*/  LDG.E.EL R16, desc[UR4][R10.64+0x14] ;  /* 0x000014040a107981 */ /* 0x000f68000c2e1900 */
[----:B------:R-:W3:Y:S04]  /*01c0*/  LDG.E.EL R12, desc[UR4][R10.64+0x10] ;  /* 0x000010040a0c7981 */ /* 0x000ee8000c2e1900 */
[----:B------:R-:W3:Y:S04]  /*01d0*/  LDG.E.EL.64 R4, desc[UR4][R4.64] ;  /* 0x0000000404047981 */ /* 0x000ee8000c2e1b00 */
[----:B------:R-:W3:Y:S04]  /*01e0*/  LDG.E.EL.64 R2, desc[UR4][R2.64] ;  /* 0x0000000402027981 */ /* 0x000ee8000c2e1b00 */
[----:B------:R-:W5:Y:S04]  /*01f0*/  LDG.E.EL R19, desc[UR4][R10.64+0x8] ;  /* 0x000008040a137981 */ /* 0x000f68000c2e1900 */
[----:B------:R-:W5:Y:S04]  /*0200*/  LDG.E.EL R14, desc[UR4][R10.64+0x18] ;  /* 0x000018040a0e7981 */ /* 0x000f68000c2e1900 */
[----:B------:R-:W5:Y:S04]  /*0210*/  LDG.E.EL R17, desc[UR4][R10.64+0xc] ;  /* 0x00000c040a117981 */ /* 0x000f68000c2e1900 */
[----:B------:R1:W5:Y:S01]  /*0220*/  LDG.E.EL R18, desc[UR4][R10.64+0x1c] ;  /* 0x00001c040a127981 */ /* 0x000362000c2e1900 */
[----:B------:R-:W-:Y:S01]  /*0230*/  HFMA2.MMA R22, -RZ, RZ, 1.625, 0 ;  /* 0x3e800000ff167435 */ /* 0x000fe200000001ff */
[----:B--2---:R-:W-:-:S04]  /*0240*/  FADD R8, R8, 9.9999997473787516356e-06 ;  /* 0x3727c5ac08087421 */ /* 0x004fc80000000000 */
[----:B------:R-:W2:Y:S01]  /*0250*/  MUFU.SQRT R20, R8 ;  /* 0x0000000800147308 */ /* 0x000ea20000002000 */
[----:B------:R-:W-:-:S07]  /*0260*/  FADD R9, R9, 9.9999997473787516356e-06 ;  /* 0x3727c5ac09097421 */ /* 0x000fce0000000000 */
[----:B------:R-:W4:Y:S01]  /*0270*/  MUFU.SQRT R21, R9 ;  /* 0x0000000900157308 */ /* 0x000f220000002000 */
[C---:B--2---:R-:W-:Y:S02]  /*0280*/  FSETP.GT.AND P0, PT, R20.reuse, 8.50705917302346158658e+37, PT ;  /* 0x7e8000001400780b */ /* 0x044fe40003f04000 */
[----:B------:R-:W-:Y:S02]  /*0290*/  FSETP.GEU.AND P2, PT, R20, 1.175494350822287508e-38, PT ;  /* 0x008000001400780b */ /* 0x000fe40003f4e000 */
[----:B-1----:R-:W-:Y:S02]  /*02a0*/  FSEL R11, R22, 1, P0 ;  /* 0x3f800000160b7808 */ /* 0x002fe40000000000 */
[----:B0---4-:R-:W-:-:S07]  /*02b0*/  FSETP.GT.AND P1, PT, R21, 8.50705917302346158658e+37, PT ;  /* 0x7e8000001500780b */ /* 0x011fce0003f24000 */
[----:B------:R-:W-:Y:S01]  /*02c0*/  @P0 FMUL R20, R20, 0.25 ;  /* 0x3e80000014140820 */ /* 0x000fe20000400000 */
[----:B------:R-:W-:-:S03]  /*02d0*/  FSETP.GEU.AND P0, PT, R21, 1.175494350822287508e-38, PT ;  /* 0x008000001500780b */ /* 0x000fc60003f0e000 */
[----:B------:R-:W-:Y:S02]  /*02e0*/  @!P2 FMUL R20, R20, 16777216 ;  /* 0x4b8000001414a820 */ /* 0x000fe40000400000 */
[----:B------:R-:W-:-:S04]  /*02f0*/  @P1 FMUL R21, R21, 0.25 ;  /* 0x3e80000015151820 */ /* 0x000fc80000400000 */
[----:B------:R-:W0:Y:S04]  /*0300*/  MUFU.RCP R20, R20 ;  /* 0x0000001400147308 */ /* 0x000e280000001000 */
[----:B------:R-:W-:-:S06]  /*0310*/  @!P0 FMUL R21, R21, 16777216 ;  /* 0x4b80000015158820 */ /* 0x000fcc0000400000 */
[----:B------:R-:W1:Y:S01]  /*0320*/  MUFU.RCP R21, R21 ;  /* 0x0000001500157308 */ /* 0x000e620000001000 */
[----:B------:R-:W-:Y:S01]  /*0330*/  @!P2 FMUL R11, R11, 16777216 ;  /* 0x4b8000000b0ba820 */ /* 0x000fe20000400000 */
[----:B------:R-:W-:Y:S01]  /*0340*/  FSEL R10, R22, 1, P1 ;  /* 0x3f800000160a7808 */ /* 0x000fe20000800000 */
[----:B------:R-:W-:Y:S02]  /*0350*/  FADD R15, R15, -R6 ;  /* 0x800000060f0f7221 */ /* 0x000fe40000000000 */
[----:B0-----:R-:W-:Y:S02]  /*0360*/  FMUL R8, R20, R11 ;  /* 0x0000000b14087220 */ /* 0x001fe40000400000 */
[----:B------:R-:W-:Y:S01]  /*0370*/  @!P0 FMUL R10, R10, 16777216 ;  /* 0x4b8000000a0a8820 */ /* 0x000fe20000400000 */
[----:B---3--:R-:W-:Y:S01]  /*0380*/  FADD R13, -R6, R13 ;  /* 0x0000000d060d7221 */ /* 0x008fe20000000100 */
[----:B------:R-:W-:Y:S01]  /*0390*/  FMUL R15, R8, R15 ;  /* 0x0000000f080f7220 */ /* 0x000fe20000400000 */
[----:B-----5:R-:W-:Y:S01]  /*03a0*/  FADD R16, -R7, R16 ;  /* 0x0000001007107221 */ /* 0x020fe20000000100 */
[----:B------:R-:W-:Y:S01]  /*03b0*/  FADD R12, R12, -R7 ;  /* 0x800000070c0c7221 */ /* 0x000fe20000000000 */
[----:B------:R-:W-:Y:S01]  /*03c0*/  FMUL R13, R8, R13 ;  /* 0x0000000d080d7220 */ /* 0x000fe20000400000 */
[----:B-1----:R-:W-:Y:S01]  /*03d0*/  FMUL R21, R21, R10 ;  /* 0x0000000a15157220 */ /* 0x002fe20000400000 */
[----:B------:R-:W-:Y:S01]  /*03e0*/  FFMA R15, R4, R15, R2 ;  /* 0x0000000f040f7223 */ /* 0x000fe20000000002 */
[C---:B------:R-:W-:Y:S01]  /*03f0*/  FADD R19, -R6.reuse, R19 ;  /* 0x0000001306137221 */ /* 0x040fe20000000100 */
[----:B------:R-:W-:Y:S01]  /*0400*/  FADD R14, -R7, R14 ;  /* 0x0000000e070e7221 */ /* 0x000fe20000000100 */
[C---:B------:R-:W-:Y:S01]  /*0410*/  FMUL R16, R21.reuse, R16 ;  /* 0x0000001015107220 */ /* 0x040fe20000400000 */
[----:B------:R-:W-:Y:S01]  /*0420*/  FMUL R12, R21, R12 ;  /* 0x0000000c150c7220 */ /* 0x000fe20000400000 */
[----:B------:R-:W-:Y:S01]  /*0430*/  FADD R17, -R6, R17 ;  /* 0x0000001106117221 */ /* 0x000fe20000000100 */
[----:B------:R-:W-:Y:S01]  /*0440*/  FFMA R13, R4, R13, R2 ;  /* 0x0000000d040d7223 */ /* 0x000fe20000000002 */
[C---:B------:R-:W-:Y:S01]  /*0450*/  FMUL R19, R8.reuse, R19 ;  /* 0x0000001308137220 */ /* 0x040fe20000400000 */
[----:B------:R-:W-:Y:S01]  /*0460*/  FSETP.GEU.AND P2, PT, R15, RZ, PT ;  /* 0x000000ff0f00720b */ /* 0x000fe20003f4e000 */
[----:B------:R-:W-:Y:S01]  /*0470*/  FADD R18, -R7, R18 ;  /* 0x0000001207127221 */ /* 0x000fe20000000100 */
[----:B------:R-:W-:Y:S01]  /*0480*/  FMUL R14, R21, R14 ;  /* 0x0000000e150e7220 */ /* 0x000fe20000400000 */
[C-C-:B------:R-:W-:Y:S01]  /*0490*/  FFMA R16, R5.reuse, R16, R3.reuse ;  /* 0x0000001005107223 */ /* 0x140fe20000000003 */
[--C-:B------:R-:W-:Y:S01]  /*04a0*/  FFMA R12, R5, R12, R3.reuse ;  /* 0x0000000c050c7223 */ /* 0x100fe20000000003 */
[----:B------:R-:W-:Y:S01]  /*04b0*/  FMUL R17, R8, R17 ;  /* 0x0000001108117220 */ /* 0x000fe20000400000 */
[----:B------:R-:W-:Y:S01]  /*04c0*/  FSETP.GEU.AND P1, PT, R13, RZ, PT ;  /* 0x000000ff0d00720b */ /* 0x000fe20003f2e000 */
[----:B------:R-:W0:Y:S01]  /*04d0*/  LDC.64 R8, c[0x0][0x238] ;  /* 0x00008e00ff087b82 */ /* 0x000e220000000a00 */
[----:B------:R-:W-:Y:S01]  /*04e0*/  FFMA R19, R4, R19, R2 ;  /* 0x0000001304137223 */ /* 0x000fe20000000002 */
[----:B------:R-:W-:Y:S01]  /*04f0*/  FSEL R15, R15, RZ, P2 ;  /* 0x000000ff0f0f7208 */ /* 0x000fe20001000000 */
[----:B------:R-:W-:Y:S01]  /*0500*/  FMUL R18, R21, R18 ;  /* 0x0000001215127220 */ /* 0x000fe20000400000 */
[----:B------:R-:W-:Y:S01]  /*0510*/  FFMA R14, R5, R14, R3 ;  /* 0x0000000e050e7223 */ /* 0x000fe20000000003 */
[----:B------:R-:W-:-:S02]  /*0520*/  FSETP.GEU.AND P2, PT, R16, RZ, PT ;  /* 0x000000ff1000720b */ /* 0x000fc40003f4e000 */
[----:B------:R-:W-:Y:S01]  /*0530*/  FSETP.GEU.AND P3, PT, R12, RZ, PT ;  /* 0x000000ff0c00720b */ /* 0x000fe20003f6e000 */
[----:B------:R-:W-:Y:S01]  /*0540*/  FFMA R17, R4, R17, R2 ;  /* 0x0000001104117223 */ /* 0x000fe20000000002 */
[----:B------:R-:W-:Y:S01]  /*0550*/  FSEL R20, R13, RZ, P1 ;  /* 0x000000ff0d147208 */ /* 0x000fe20000800000 */
[----:B------:R-:W-:Y:S01]  /*0560*/  FFMA R18, R5, R18, R3 ;  /* 0x0000001205127223 */ /* 0x000fe20000000003 */
[----:B------:R-:W-:Y:S02]  /*0570*/  FSETP.GEU.AND P1, PT, R19, RZ, PT ;  /* 0x000000ff1300720b */ /* 0x000fe40003f2e000 */
[----:B------:R-:W-:Y:S02]  /*0580*/  FSETP.GEU.AND P0, PT, R14, RZ, PT ;  /* 0x000000ff0e00720b */ /* 0x000fe40003f0e000 */
[----:B------:R-:W-:Y:S02]  /*0590*/  FSEL R3, R16, RZ, P2 ;  /* 0x000000ff10037208 */ /* 0x000fe40001000000 */
[----:B------:R-:W-:-:S02]  /*05a0*/  FSEL R12, R12, RZ, P3 ;  /* 0x000000ff0c0c7208 */ /* 0x000fc40001800000 */
[----:B------:R-:W-:Y:S01]  /*05b0*/  FSEL R19, R19, RZ, P1 ;  /* 0x000000ff13137208 */ /* 0x000fe20000800000 */
[----:B------:R-:W-:Y:S01]  /*05c0*/  FADD R6, R15, R20 ;  /* 0x000000140f067221 */ /* 0x000fe20000000000 */
[C---:B------:R-:W-:Y:S01]  /*05d0*/  FSETP.GEU.AND P2, PT, R17.reuse, RZ, PT ;  /* 0x000000ff1100720b */ /* 0x040fe20003f4e000 */
[----:B------:R-:W-:Y:S01]  /*05e0*/  FADD R3, R12, R3 ;  /* 0x000000030c037221 */ /* 0x000fe20000000000 */
[----:B------:R-:W-:Y:S02]  /*05f0*/  FSETP.GEU.AND P1, PT, R18, RZ, PT ;  /* 0x000000ff1200720b */ /* 0x000fe40003f2e000 */
[----:B------:R-:W-:Y:S01]  /*0600*/  FSEL R14, R14, RZ, P0 ;  /* 0x000000ff0e0e7208 */ /* 0x000fe20000000000 */
[----:B------:R-:W-:Y:S01]  /*0610*/  FADD R6, R6, R19 ;  /* 0x0000001306067221 */ /* 0x000fe20000000000 */
[----:B------:R-:W-:Y:S02]  /*0620*/  FSEL R17, R17, RZ, P2 ;  /* 0x000000ff11117208 */ /* 0x000fe40001000000 */
[----:B------:R-:W-:Y:S01]  /*0630*/  FSEL R18, R18, RZ, P1 ;  /* 0x000000ff12127208 */ /* 0x000fe20000800000 */
[----:B------:R-:W-:-:S02]  /*0640*/  FADD R3, R3, R14 ;  /* 0x0000000e03037221 */ /* 0x000fc40000000000 */
[----:B------:R-:W-:Y:S02]  /*0650*/  FADD R6, R6, R17 ;  /* 0x0000001106067221 */ /* 0x000fe40000000000 */
[----:B------:R-:W-:Y:S01]  /*0660*/  FADD R3, R3, R18 ;  /* 0x0000001203037221 */ /* 0x000fe20000000000 */
[----:B0-----:R-:W-:-:S04]  /*0670*/  IMAD.WIDE R8, R0, 0x4, R8 ;  /* 0x0000000400087825 */ /* 0x001fc800078e0208 */
[----:B------:R-:W-:Y:S01]  /*0680*/  FMUL R2, R6, 0.25 ;  /* 0x3e80000006027820 */ /* 0x000fe20000400000 */
[----:B------:R-:W-:-:S05]  /*0690*/  FMUL R3, R3, 0.25 ;  /* 0x3e80000003037820 */ /* 0x000fca0000400000 */
[----:B------:R-:W-:Y:S01]  /*06a0*/  STG.E.64 desc[UR4][R8.64], R2 ;  /* 0x0000000208007986 */ /* 0x000fe2000c101b04 */
[----:B------:R-:W-:Y:S05]  /*06b0*/  EXIT ;  /* 0x000000000000794d */ /* 0x000fea0003800000 */
.L_x_0:
[----:B------:R-:W-:-:S00]  /*06c0*/  BRA `(.L_x_0) ;  /* 0xfffffffc00fc7947 */ /* 0x000fc0000383ffff */
[----:B------:R-:W-:-:S00]  /*06d0*/  NOP ;  /* 0x0000000000007918 */ /* 0x000fc00000000000 */
        /* <DEDUP_REMOVED lines=10> */
.L_x_1:


//--------------------- .nv.global.init           --------------------------
	.section	.nv.global.init,"aw",@progbits
.nv.global.init:
	.type		_$_str,@object
	.size		_$_str,(_$_str_$_2 - _$_str)
_$_str:
        /*0000*/ 	.byte	0x5f, 0x5f, 0x43, 0x55, 0x44, 0x41, 0x5f, 0x46, 0x54, 0x5a, 0x00
	.type		_$_str_$_2,@object
	.size		_$_str_$_2,(.L_1 - _$_str_$_2)
_$_str_$_2:
        /*000b*/ 	.byte	0x5f, 0x5f, 0x43, 0x55, 0x44, 0x41, 0x5f, 0x50, 0x52, 0x45, 0x43, 0x5f, 0x53, 0x51, 0x52, 0x54
        /*001b*/ 	.byte	0x00
.L_1:


//--------------------- .nv.constant0.triton_poi_fused__native_batch_norm_legit_no_training_mean_relu_98 --------------------------
	.section	.nv.constant0.triton_poi_fused__native_batch_norm_legit_no_training_mean_relu_98,"a",@progbits
	.sectionflags	@""
	.align	4
.nv.constant0.triton_poi_fused__native_batch_norm_legit_no_training_mean_relu_98:
	.zero		580
